//
// Generated by NVIDIA NVVM Compiler
//
// Compiler Build ID: CL-36424714
// Cuda compilation tools, release 13.0, V13.0.88
// Based on NVVM 20.0.0
//

.version 9.0
.target sm_100
.address_size 64

	// .globl	_Z22tilingKernelProcessingPfPKfS_iii
// _ZZ22tilingKernelProcessingPfPKfS_iiiE4N_ds has been demoted

.visible .entry _Z22tilingKernelProcessingPfPKfS_iii(
	.param .u64 .ptr .align 1 _Z22tilingKernelProcessingPfPKfS_iii_param_0,
	.param .u64 .ptr .align 1 _Z22tilingKernelProcessingPfPKfS_iii_param_1,
	.param .u64 .ptr .align 1 _Z22tilingKernelProcessingPfPKfS_iii_param_2,
	.param .u32 _Z22tilingKernelProcessingPfPKfS_iii_param_3,
	.param .u32 _Z22tilingKernelProcessingPfPKfS_iii_param_4,
	.param .u32 _Z22tilingKernelProcessingPfPKfS_iii_param_5
)
{
	.reg .pred 	%p<23>;
	.reg .b16 	%rs<11>;
	.reg .b32 	%r<60>;
	.reg .b32 	%f<81>;
	.reg .b64 	%rd<13>;
	// demoted variable
	.shared .align 4 .b8 _ZZ22tilingKernelProcessingPfPKfS_iiiE4N_ds[1600];
	ld.param.u64 	%rd7, [_Z22tilingKernelProcessingPfPKfS_iii_param_0];
	ld.param.u64 	%rd8, [_Z22tilingKernelProcessingPfPKfS_iii_param_1];
	ld.param.u64 	%rd9, [_Z22tilingKernelProcessingPfPKfS_iii_param_2];
	ld.param.u32 	%r17, [_Z22tilingKernelProcessingPfPKfS_iii_param_3];
	ld.param.u32 	%r18, [_Z22tilingKernelProcessingPfPKfS_iii_param_4];
	ld.param.u32 	%r19, [_Z22tilingKernelProcessingPfPKfS_iii_param_5];
	setp.lt.s32 	%p4, %r17, 1;
	@%p4 bra 	$L__BB0_11;
	cvta.to.global.u64 	%rd1, %rd8;
	cvta.to.global.u64 	%rd2, %rd7;
	mov.u32 	%r20, %tid.y;
	shl.b32 	%r21, %r20, 4;
	mov.u32 	%r22, %tid.x;
	add.s32 	%r1, %r21, %r22;
	cvt.u16.u32 	%rs1, %r1;
	mul.hi.u16 	%rs2, %rs1, 26215;
	shr.u16 	%rs3, %rs2, 3;
	cvt.u32.u16 	%r23, %rs3;
	mul.lo.s16 	%rs4, %rs3, 20;
	sub.s16 	%rs5, %rs1, %rs4;
	cvt.u32.u16 	%r24, %rs5;
	mov.u32 	%r25, %ctaid.y;
	shl.b32 	%r26, %r25, 4;
	add.s32 	%r27, %r26, %r23;
	add.s32 	%r29, %r27, -2;
	mov.u32 	%r30, %ctaid.x;
	shl.b32 	%r31, %r30, 4;
	add.s32 	%r32, %r31, -2;
	add.s32 	%r33, %r32, %r24;
	mad.lo.s32 	%r34, %r29, %r18, %r33;
	mul.lo.s32 	%r56, %r34, %r17;
	setp.gt.u32 	%p5, %r27, 1;
	setp.lt.s32 	%p6, %r29, %r19;
	and.pred  	%p7, %p5, %p6;
	setp.gt.s32 	%p8, %r33, -1;
	and.pred  	%p9, %p8, %p7;
	setp.lt.s32 	%p10, %r33, %r18;
	and.pred  	%p1, %p10, %p9;
	mul.wide.u16 	%r35, %rs3, 80;
	mov.u32 	%r36, _ZZ22tilingKernelProcessingPfPKfS_iiiE4N_ds;
	add.s32 	%r37, %r36, %r35;
	mul.wide.u16 	%r38, %rs5, 4;
	add.s32 	%r3, %r37, %r38;
	add.s16 	%rs6, %rs1, 256;
	mul.hi.u16 	%rs7, %rs6, 26215;
	shr.u16 	%rs8, %rs7, 3;
	cvt.u32.u16 	%r39, %rs8;
	mul.lo.s16 	%rs9, %rs8, 20;
	sub.s16 	%rs10, %rs6, %rs9;
	cvt.u32.u16 	%r40, %rs10;
	add.s32 	%r41, %r26, %r39;
	add.s32 	%r42, %r41, -2;
	add.s32 	%r43, %r32, %r40;
	setp.lt.s32 	%p11, %r42, %r19;
	setp.gt.s32 	%p12, %r43, -1;
	setp.lt.s32 	%p13, %r43, %r18;
	and.pred  	%p14, %p12, %p13;
	and.pred  	%p2, %p11, %p14;
	mul.wide.u16 	%r44, %rs8, 80;
	add.s32 	%r45, %r36, %r44;
	mul.wide.u16 	%r46, %rs10, 4;
	add.s32 	%r4, %r45, %r46;
	add.s32 	%r47, %r26, %r20;
	add.s32 	%r48, %r31, %r22;
	setp.lt.s32 	%p16, %r47, %r19;
	setp.lt.s32 	%p17, %r48, %r18;
	and.pred  	%p3, %p17, %p16;
	mad.lo.s32 	%r49, %r18, %r47, %r48;
	mul.lo.s32 	%r58, %r49, %r17;
	mad.lo.s32 	%r50, %r20, 80, %r36;
	shl.b32 	%r51, %r22, 2;
	add.s32 	%r6, %r50, %r51;
	neg.s32 	%r59, %r17;
	mad.lo.s32 	%r52, %r18, %r42, %r31;
	add.s32 	%r53, %r52, %r40;
	add.s32 	%r54, %r53, -2;
	mul.lo.s32 	%r57, %r17, %r54;
	cvta.to.global.u64 	%rd3, %rd9;
	not.pred 	%p18, %p1;
	not.pred 	%p20, %p2;
	not.pred 	%p21, %p3;
$L__BB0_2:
	mul.wide.s32 	%rd10, %r58, 4;
	add.s64 	%rd4, %rd3, %rd10;
	mul.wide.s32 	%rd11, %r57, 4;
	add.s64 	%rd5, %rd2, %rd11;
	mul.wide.s32 	%rd12, %r56, 4;
	add.s64 	%rd6, %rd2, %rd12;
	mov.f32 	%f80, 0f00000000;
	@%p18 bra 	$L__BB0_4;
	ld.global.f32 	%f80, [%rd6];
$L__BB0_4:
	setp.gt.u32 	%p19, %r1, 143;
	st.shared.f32 	[%r3], %f80;
	@%p19 bra 	$L__BB0_8;
	@%p20 bra 	$L__BB0_7;
	ld.global.f32 	%f5, [%rd5];
	st.shared.f32 	[%r4], %f5;
	bra.uni 	$L__BB0_8;
$L__BB0_7:
	mov.b32 	%r55, 0;
	st.shared.u32 	[%r4], %r55;
$L__BB0_8:
	bar.sync 	0;
	ld.shared.f32 	%f6, [%r6];
	ld.global.nc.f32 	%f7, [%rd1];
	fma.rn.f32 	%f8, %f6, %f7, 0f00000000;
	ld.shared.f32 	%f9, [%r6+4];
	ld.global.nc.f32 	%f10, [%rd1+4];
	fma.rn.f32 	%f11, %f9, %f10, %f8;
	ld.shared.f32 	%f12, [%r6+8];
	ld.global.nc.f32 	%f13, [%rd1+8];
	fma.rn.f32 	%f14, %f12, %f13, %f11;
	ld.shared.f32 	%f15, [%r6+12];
	ld.global.nc.f32 	%f16, [%rd1+12];
	fma.rn.f32 	%f17, %f15, %f16, %f14;
	ld.shared.f32 	%f18, [%r6+16];
	ld.global.nc.f32 	%f19, [%rd1+16];
	fma.rn.f32 	%f20, %f18, %f19, %f17;
	ld.shared.f32 	%f21, [%r6+80];
	ld.global.nc.f32 	%f22, [%rd1+20];
	fma.rn.f32 	%f23, %f21, %f22, %f20;
	ld.shared.f32 	%f24, [%r6+84];
	ld.global.nc.f32 	%f25, [%rd1+24];
	fma.rn.f32 	%f26, %f24, %f25, %f23;
	ld.shared.f32 	%f27, [%r6+88];
	ld.global.nc.f32 	%f28, [%rd1+28];
	fma.rn.f32 	%f29, %f27, %f28, %f26;
	ld.shared.f32 	%f30, [%r6+92];
	ld.global.nc.f32 	%f31, [%rd1+32];
	fma.rn.f32 	%f32, %f30, %f31, %f29;
	ld.shared.f32 	%f33, [%r6+96];
	ld.global.nc.f32 	%f34, [%rd1+36];
	fma.rn.f32 	%f35, %f33, %f34, %f32;
	ld.shared.f32 	%f36, [%r6+160];
	ld.global.nc.f32 	%f37, [%rd1+40];
	fma.rn.f32 	%f38, %f36, %f37, %f35;
	ld.shared.f32 	%f39, [%r6+164];
	ld.global.nc.f32 	%f40, [%rd1+44];
	fma.rn.f32 	%f41, %f39, %f40, %f38;
	ld.shared.f32 	%f42, [%r6+168];
	ld.global.nc.f32 	%f43, [%rd1+48];
	fma.rn.f32 	%f44, %f42, %f43, %f41;
	ld.shared.f32 	%f45, [%r6+172];
	ld.global.nc.f32 	%f46, [%rd1+52];
	fma.rn.f32 	%f47, %f45, %f46, %f44;
	ld.shared.f32 	%f48, [%r6+176];
	ld.global.nc.f32 	%f49, [%rd1+56];
	fma.rn.f32 	%f50, %f48, %f49, %f47;
	ld.shared.f32 	%f51, [%r6+240];
	ld.global.nc.f32 	%f52, [%rd1+60];
	fma.rn.f32 	%f53, %f51, %f52, %f50;
	ld.shared.f32 	%f54, [%r6+244];
	ld.global.nc.f32 	%f55, [%rd1+64];
	fma.rn.f32 	%f56, %f54, %f55, %f53;
	ld.shared.f32 	%f57, [%r6+248];
	ld.global.nc.f32 	%f58, [%rd1+68];
	fma.rn.f32 	%f59, %f57, %f58, %f56;
	ld.shared.f32 	%f60, [%r6+252];
	ld.global.nc.f32 	%f61, [%rd1+72];
	fma.rn.f32 	%f62, %f60, %f61, %f59;
	ld.shared.f32 	%f63, [%r6+256];
	ld.global.nc.f32 	%f64, [%rd1+76];
	fma.rn.f32 	%f65, %f63, %f64, %f62;
	ld.shared.f32 	%f66, [%r6+320];
	ld.global.nc.f32 	%f67, [%rd1+80];
	fma.rn.f32 	%f68, %f66, %f67, %f65;
	ld.shared.f32 	%f69, [%r6+324];
	ld.global.nc.f32 	%f70, [%rd1+84];
	fma.rn.f32 	%f71, %f69, %f70, %f68;
	ld.shared.f32 	%f72, [%r6+328];
	ld.global.nc.f32 	%f73, [%rd1+88];
	fma.rn.f32 	%f74, %f72, %f73, %f71;
	ld.shared.f32 	%f75, [%r6+332];
	ld.global.nc.f32 	%f76, [%rd1+92];
	fma.rn.f32 	%f77, %f75, %f76, %f74;
	ld.shared.f32 	%f78, [%r6+336];
	ld.global.nc.f32 	%f79, [%rd1+96];
	fma.rn.f32 	%f3, %f78, %f79, %f77;
	@%p21 bra 	$L__BB0_10;
	st.global.f32 	[%rd4], %f3;
$L__BB0_10:
	bar.sync 	0;
	add.s32 	%r59, %r59, 1;
	setp.ne.s32 	%p22, %r59, 0;
	add.s32 	%r58, %r58, 1;
	add.s32 	%r57, %r57, 1;
	add.s32 	%r56, %r56, 1;
	@%p22 bra 	$L__BB0_2;
$L__BB0_11:
	ret;

}


// ===== COMPILED SASS (sm_100) =====

	.target	sm_100

	.elftype	@"ET_EXEC"


//--------------------- .note.nv.tkinfo           --------------------------
	.section	.note.nv.tkinfo,"",@"SHT_NOTE"
	.sectionflags	@"SHF_NOTE_NV_TKINFO"
	.tkinfo
        /*0018*/ 	.word	0x00000002
        /*0030*/ 	.string	""
        /*0030*/ 	.string	"ptxas"
        /*0030*/ 	.string	"Cuda compilation tools, release 13.0, V13.0.88"
        /*0030*/ 	.string	"Build cuda_13.0.r13.0/compiler.36424714_0"
        /*0030*/ 	.string	"-arch sm_100 -m 64 "



//--------------------- .note.nv.cuinfo           --------------------------
	.section	.note.nv.cuinfo,"",@"SHT_NOTE"
	.sectionflags	@"SHF_NOTE_NV_CUINFO"
        /*0018*/ 	.short	0x0002
        /*001a*/ 	.short	0x0064
        /*001c*/ 	.short	0x0082
	.zero		2


//--------------------- .nv.info                  --------------------------
	.section	.nv.info,"",@"SHT_CUDA_INFO"
	.align	4


	//----- nvinfo : EIATTR_REGCOUNT
	.align		4
        /*0000*/ 	.byte	0x04, 0x2f
        /*0002*/ 	.short	(.L_1 - .L_0)
	.align		4
.L_0:
        /*0004*/ 	.word	index@(_Z22tilingKernelProcessingPfPKfS_iii)
        /*0008*/ 	.word	0x0000001f


	//----- nvinfo : EIATTR_FRAME_SIZE
	.align		4
.L_1:
        /*000c*/ 	.byte	0x04, 0x11
        /*000e*/ 	.short	(.L_3 - .L_2)
	.align		4
.L_2:
        /*0010*/ 	.word	index@(_Z22tilingKernelProcessingPfPKfS_iii)
        /*0014*/ 	.word	0x00000000


	//----- nvinfo : EIATTR_MIN_STACK_SIZE
	.align		4
.L_3:
        /*0018*/ 	.byte	0x04, 0x12
        /*001a*/ 	.short	(.L_5 - .L_4)
	.align		4
.L_4:
        /*001c*/ 	.word	index@(_Z22tilingKernelProcessingPfPKfS_iii)
        /*0020*/ 	.word	0x00000000
.L_5:


//--------------------- .nv.compat                --------------------------
	.section	.nv.compat,"",@"SHT_CUDA_COMPAT_INFO"
	.align	4
        /*0000*/ 	.byte	0x02, 0x09, 0x00, 0x00, 0x02, 0x02, 0x01, 0x00, 0x02, 0x05, 0x05, 0x00, 0x03, 0x07, 0x01, 0x01
        /*0010*/ 	.byte	0x02, 0x03, 0x00, 0x00, 0x02, 0x06, 0x01, 0x00, 0x04, 0x0b, 0x08, 0x00, 0x09, 0x00, 0x00, 0x00
        /*0020*/ 	.byte	0x00, 0x00, 0x00, 0x00


//--------------------- .nv.info._Z22tilingKernelProcessingPfPKfS_iii --------------------------
	.section	.nv.info._Z22tilingKernelProcessingPfPKfS_iii,"",@"SHT_CUDA_INFO"
	.sectionflags	@""
	.align	4


	//----- nvinfo : EIATTR_CUDA_API_VERSION
	.align		4
        /*0000*/ 	.byte	0x04, 0x37
        /*0002*/ 	.short	(.L_7 - .L_6)
.L_6:
        /*0004*/ 	.word	0x00000082


	//----- nvinfo : EIATTR_KPARAM_INFO
	.align		4
.L_7:
        /*0008*/ 	.byte	0x04, 0x17
        /*000a*/ 	.short	(.L_9 - .L_8)
.L_8:
        /*000c*/ 	.word	0x00000000
        /*0010*/ 	.short	0x0005
        /*0012*/ 	.short	0x0020
        /*0014*/ 	.byte	0x00, 0xf0, 0x11, 0x00


	//----- nvinfo : EIATTR_KPARAM_INFO
	.align		4
.L_9:
        /*0018*/ 	.byte	0x04, 0x17
        /*001a*/ 	.short	(.L_11 - .L_10)
.L_10:
        /*001c*/ 	.word	0x00000000
        /*0020*/ 	.short	0x0004
        /*0022*/ 	.short	0x001c
        /*0024*/ 	.byte	0x00, 0xf0, 0x11, 0x00


	//----- nvinfo : EIATTR_KPARAM_INFO
	.align		4
.L_11:
        /*0028*/ 	.byte	0x04, 0x17
        /*002a*/ 	.short	(.L_13 - .L_12)
.L_12:
        /*002c*/ 	.word	0x00000000
        /*0030*/ 	.short	0x0003
        /*0032*/ 	.short	0x0018
        /*0034*/ 	.byte	0x00, 0xf0, 0x11, 0x00


	//----- nvinfo : EIATTR_KPARAM_INFO
	.align		4
.L_13:
        /*0038*/ 	.byte	0x04, 0x17
        /*003a*/ 	.short	(.L_15 - .L_14)
.L_14:
        /*003c*/ 	.word	0x00000000
        /*0040*/ 	.short	0x0002
        /*0042*/ 	.short	0x0010
        /*0044*/ 	.byte	0x00, 0xf5, 0x21, 0x00


	//----- nvinfo : EIATTR_KPARAM_INFO
	.align		4
.L_15:
        /*0048*/ 	.byte	0x04, 0x17
        /*004a*/ 	.short	(.L_17 - .L_16)
.L_16:
        /*004c*/ 	.word	0x00000000
        /*0050*/ 	.short	0x0001
        /*0052*/ 	.short	0x0008
        /*0054*/ 	.byte	0x00, 0xf5, 0x21, 0x00


	//----- nvinfo : EIATTR_KPARAM_INFO
	.align		4
.L_17:
        /*0058*/ 	.byte	0x04, 0x17
        /*005a*/ 	.short	(.L_19 - .L_18)
.L_18:
        /*005c*/ 	.word	0x00000000
        /*0060*/ 	.short	0x0000
        /*0062*/ 	.short	0x0000
        /*0064*/ 	.byte	0x00, 0xf5, 0x21, 0x00


	//----- nvinfo : EIATTR_SPARSE_MMA_MASK
	.align		4
.L_19:
        /*0068*/ 	.byte	0x03, 0x50
        /*006a*/ 	.short	0x0000


	//----- nvinfo : EIATTR_MAXREG_COUNT
	.align		4
        /*006c*/ 	.byte	0x03, 0x1b
        /*006e*/ 	.short	0x00ff


	//----- nvinfo : EIATTR_NUM_BARRIERS
	.align		4
        /*0070*/ 	.byte	0x02, 0x4c
        /*0072*/ 	.byte	0x01
	.zero		1


	//----- nvinfo : EIATTR_MERCURY_ISA_VERSION
	.align		4
        /*0074*/ 	.byte	0x03, 0x5f
        /*0076*/ 	.short	0x0101


	//----- nvinfo : EIATTR_VRC_CTA_INIT_COUNT
	.align		4
        /*0078*/ 	.byte	0x02, 0x4a
	.zero		1
	.zero		1


	//----- nvinfo : EIATTR_EXIT_INSTR_OFFSETS
	.align		4
        /*007c*/ 	.byte	0x04, 0x1c
        /*007e*/ 	.short	(.L_21 - .L_20)


	//   ....[0]....
.L_20:
        /*0080*/ 	.word	0x00000030


	//   ....[1]....
        /*0084*/ 	.word	0x00000aa0


	//----- nvinfo : EIATTR_CRS_STACK_SIZE
	.align		4
.L_21:
        /*0088*/ 	.byte	0x04, 0x1e
        /*008a*/ 	.short	(.L_23 - .L_22)
.L_22:
        /*008c*/ 	.word	0x00000000


	//----- nvinfo : EIATTR_CBANK_PARAM_SIZE
	.align		4
.L_23:
        /*0090*/ 	.byte	0x03, 0x19
        /*0092*/ 	.short	0x0024


	//----- nvinfo : EIATTR_PARAM_CBANK
	.align		4
        /*0094*/ 	.byte	0x04, 0x0a
        /*0096*/ 	.short	(.L_25 - .L_24)
	.align		4
.L_24:
        /*0098*/ 	.word	index@(.nv.constant0._Z22tilingKernelProcessingPfPKfS_iii)
        /*009c*/ 	.short	0x0380
        /*009e*/ 	.short	0x0024


	//----- nvinfo : EIATTR_SW_WAR
	.align		4
.L_25:
        /*00a0*/ 	.byte	0x04, 0x36
        /*00a2*/ 	.short	(.L_27 - .L_26)
.L_26:
        /*00a4*/ 	.word	0x00000008
.L_27:


//--------------------- .nv.callgraph             --------------------------
	.section	.nv.callgraph,"",@"SHT_CUDA_CALLGRAPH"
	.align	4
	.sectionentsize	8
	.align		4
        /*0000*/ 	.word	0x00000000
	.align		4
        /*0004*/ 	.word	0xffffffff
	.align		4
        /*0008*/ 	.word	0x00000000
	.align		4
        /*000c*/ 	.word	0xfffffffe
	.align		4
        /*0010*/ 	.word	0x00000000
	.align		4
        /*0014*/ 	.word	0xfffffffd
	.align		4
        /*0018*/ 	.word	0x00000000
	.align		4
        /*001c*/ 	.word	0xfffffffc


//--------------------- .text._Z22tilingKernelProcessingPfPKfS_iii --------------------------
	.section	.text._Z22tilingKernelProcessingPfPKfS_iii,"ax",@progbits
	.align	128
        .global         _Z22tilingKernelProcessingPfPKfS_iii
        .type           _Z22tilingKernelProcessingPfPKfS_iii,@function
        .size           _Z22tilingKernelProcessingPfPKfS_iii,(.L_x_5 - _Z22tilingKernelProcessingPfPKfS_iii)
        .other          _Z22tilingKernelProcessingPfPKfS_iii,@"STO_CUDA_ENTRY STV_DEFAULT"
_Z22tilingKernelProcessingPfPKfS_iii:
.text._Z22tilingKernelProcessingPfPKfS_iii:
[----:B------:R-:W-:Y:S08]  /*0000*/  LDC R1, c[0x0][0x37c] ;  /* 0x0000df00ff017b82 */ /* 0x000ff00000000800 */
[----:B------:R-:W0:Y:S02]  /*0010*/  LDC R14, c[0x0][0x398] ;  /* 0x0000e600ff0e7b82 */ /* 0x000e240000000800 */
[----:B0-----:R-:W-:-:S13]  /*0020*/  ISETP.GE.AND P0, PT, R14, 0x1, PT ;  /* 0x000000010e00780c */ /* 0x001fda0003f06270 */
[----:B------:R-:W-:Y:S05]  /*0030*/  @!P0 EXIT ;  /* 0x000000000000894d */ /* 0x000fea0003800000 */
[----:B------:R-:W0:Y:S01]  /*0040*/  S2R R11, SR_TID.Y ;  /* 0x00000000000b7919 */ /* 0x000e220000002200 */
[----:B------:R-:W1:Y:S01]  /*0050*/  S2UR UR4, SR_CTAID.X ;  /* 0x00000000000479c3 */ /* 0x000e620000002500 */
[----:B------:R-:W2:Y:S01]  /*0060*/  LDCU UR8, c[0x0][0x3a0] ;  /* 0x00007400ff0877ac */ /* 0x000ea20008000800 */
[----:B------:R-:W0:Y:S01]  /*0070*/  S2R R6, SR_TID.X ;  /* 0x0000000000067919 */ /* 0x000e220000002100 */
[----:B------:R-:W3:Y:S01]  /*0080*/  LDCU.64 UR6, c[0x0][0x358] ;  /* 0x00006b00ff0677ac */ /* 0x000ee20008000a00 */
[----:B------:R-:W4:Y:S01]  /*0090*/  S2R R13, SR_CgaCtaId ;  /* 0x00000000000d7919 */ /* 0x000f220000008800 */
[----:B------:R-:W5:Y:S01]  /*00a0*/  S2R R9, SR_CTAID.Y ;  /* 0x0000000000097919 */ /* 0x000f620000002600 */
[----:B-1----:R-:W-:-:S04]  /*00b0*/  USHF.L.U32 UR4, UR4, 0x4, URZ ;  /* 0x0000000404047899 */ /* 0x002fc800080006ff */
[----:B------:R-:W-:Y:S01]  /*00c0*/  UIADD3 UR5, UPT, UPT, UR4, -0x2, URZ ;  /* 0xfffffffe04057890 */ /* 0x000fe2000fffe0ff */
[----:B0-----:R-:W-:Y:S02]  /*00d0*/  LEA R10, R11, R6, 0x4 ;  /* 0x000000060b0a7211 */ /* 0x001fe400078e20ff */
[----:B------:R-:W-:Y:S02]  /*00e0*/  IADD3 R23, PT, PT, R6, UR4, RZ ;  /* 0x0000000406177c10 */ /* 0x000fe4000fffe0ff */
[C---:B------:R-:W-:Y:S02]  /*00f0*/  IADD3 R2, PT, PT, R10.reuse, 0x100, RZ ;  /* 0x000001000a027810 */ /* 0x040fe40007ffe0ff */
[----:B------:R-:W-:Y:S02]  /*0100*/  LOP3.LUT R3, R10, 0xffff, RZ, 0xc0, !PT ;  /* 0x0000ffff0a037812 */ /* 0x000fe400078ec0ff */
[----:B------:R-:W-:Y:S02]  /*0110*/  LOP3.LUT R0, R2, 0xffff, RZ, 0xc0, !PT ;  /* 0x0000ffff02007812 */ /* 0x000fe400078ec0ff */
[----:B-----5:R-:W-:Y:S01]  /*0120*/  LEA R7, R9, R11, 0x4 ;  /* 0x0000000b09077211 */ /* 0x020fe200078e20ff */
[----:B------:R-:W-:-:S02]  /*0130*/  IMAD R3, R3, 0x6667, RZ ;  /* 0x0000666703037824 */ /* 0x000fc400078e02ff */
[----:B------:R-:W-:Y:S01]  /*0140*/  IMAD R0, R0, 0x6667, RZ ;  /* 0x0000666700007824 */ /* 0x000fe200078e02ff */
[----:B--2---:R-:W-:Y:S02]  /*0150*/  ISETP.GE.AND P0, PT, R7, UR8, PT ;  /* 0x0000000807007c0c */ /* 0x004fe4000bf06270 */
[----:B------:R-:W-:Y:S02]  /*0160*/  SHF.R.U32.HI R12, RZ, 0x13, R3 ;  /* 0x00000013ff0c7819 */ /* 0x000fe40000011603 */
[----:B------:R-:W-:Y:S02]  /*0170*/  SHF.R.U32.HI R4, RZ, 0x13, R0 ;  /* 0x00000013ff047819 */ /* 0x000fe40000011600 */
[----:B------:R-:W-:Y:S02]  /*0180*/  MOV R0, 0x400 ;  /* 0x0000040000007802 */ /* 0x000fe40000000f00 */
[----:B------:R-:W-:Y:S01]  /*0190*/  PRMT R5, R4, 0x9910, RZ ;  /* 0x0000991004057816 */ /* 0x000fe200000000ff */
[----:B------:R-:W-:Y:S01]  /*01a0*/  IMAD R8, R9, 0x10, R4 ;  /* 0x0000001009087824 */ /* 0x000fe200078e0204 */
[----:B----4-:R-:W-:-:S02]  /*01b0*/  LEA R13, R13, R0, 0x18 ;  /* 0x000000000d0d7211 */ /* 0x010fc400078ec0ff */
[----:B------:R-:W-:Y:S01]  /*01c0*/  MOV R3, R5 ;  /* 0x0000000500037202 */ /* 0x000fe20000000f00 */
[----:B------:R-:W0:Y:S01]  /*01d0*/  LDC R0, c[0x0][0x39c] ;  /* 0x0000e700ff007b82 */ /* 0x000e220000000800 */
[C---:B------:R-:W-:Y:S01]  /*01e0*/  PRMT R5, R12.reuse, 0x9910, RZ ;  /* 0x000099100c057816 */ /* 0x040fe200000000ff */
[--C-:B------:R-:W-:Y:S01]  /*01f0*/  IMAD R11, R11, 0x50, R13.reuse ;  /* 0x000000500b0b7824 */ /* 0x100fe200078e020d */
[----:B------:R-:W-:Y:S01]  /*0200*/  LEA R16, R9, R12, 0x4 ;  /* 0x0000000c09107211 */ /* 0x000fe200078e20ff */
[----:B------:R-:W-:Y:S02]  /*0210*/  IMAD R3, R3, 0x14, RZ ;  /* 0x0000001403037824 */ /* 0x000fe400078e02ff */
[--C-:B------:R-:W-:Y:S01]  /*0220*/  IMAD R12, R12, 0x50, R13.reuse ;  /* 0x000000500c0c7824 */ /* 0x100fe200078e020d */
[----:B------:R-:W-:Y:S01]  /*0230*/  IADD3 R9, PT, PT, R16, -0x2, RZ ;  /* 0xfffffffe10097810 */ /* 0x000fe20007ffe0ff */
[----:B------:R-:W-:Y:S01]  /*0240*/  IMAD R13, R4, 0x50, R13 ;  /* 0x00000050040d7824 */ /* 0x000fe200078e020d */
[----:B------:R-:W-:Y:S01]  /*0250*/  IADD3 R15, PT, PT, RZ, -R3, RZ ;  /* 0x80000003ff0f7210 */ /* 0x000fe20007ffe0ff */
[----:B------:R-:W-:Y:S01]  /*0260*/  IMAD R3, R5, 0x14, RZ ;  /* 0x0000001405037824 */ /* 0x000fe200078e02ff */
[----:B------:R-:W-:Y:S01]  /*0270*/  ISETP.GE.AND P2, PT, R9, UR8, PT ;  /* 0x0000000809007c0c */ /* 0x000fe2000bf46270 */
[----:B------:R-:W-:Y:S01]  /*0280*/  VIADD R19, R8, 0xfffffffe ;  /* 0xfffffffe08137836 */ /* 0x000fe20000000000 */
[----:B------:R-:W-:-:S02]  /*0290*/  PRMT R5, R15, 0x7710, RZ ;  /* 0x000077100f057816 */ /* 0x000fc400000000ff */
[----:B------:R-:W-:Y:S02]  /*02a0*/  IADD3 R3, PT, PT, RZ, -R3, RZ ;  /* 0x80000003ff037210 */ /* 0x000fe40007ffe0ff */
[----:B------:R-:W-:Y:S01]  /*02b0*/  ISETP.GT.U32.AND P2, PT, R16, 0x1, !P2 ;  /* 0x000000011000780c */ /* 0x000fe20005744070 */
[----:B------:R-:W-:Y:S01]  /*02c0*/  IMAD.IADD R2, R2, 0x1, R5 ;  /* 0x0000000102027824 */ /* 0x000fe200078e0205 */
[----:B------:R-:W-:Y:S01]  /*02d0*/  PRMT R15, R3, 0x7710, RZ ;  /* 0x00007710030f7816 */ /* 0x000fe200000000ff */
[----:B------:R-:W1:Y:S01]  /*02e0*/  LDC.64 R4, c[0x0][0x380] ;  /* 0x0000e000ff047b82 */ /* 0x000e620000000a00 */
[----:B------:R-:W-:Y:S02]  /*02f0*/  LEA R11, R6, R11, 0x2 ;  /* 0x0000000b060b7211 */ /* 0x000fe400078e10ff */
[----:B------:R-:W-:Y:S01]  /*0300*/  LOP3.LUT R16, R2, 0xffff, RZ, 0xc0, !PT ;  /* 0x0000ffff02107812 */ /* 0x000fe200078ec0ff */
[----:B0-----:R-:W-:Y:S01]  /*0310*/  IMAD R7, R7, R0, R23 ;  /* 0x0000000007077224 */ /* 0x001fe200078e0217 */
[----:B------:R-:W-:-:S02]  /*0320*/  IADD3 R15, PT, PT, R10, R15, RZ ;  /* 0x0000000f0a0f7210 */ /* 0x000fc40007ffe0ff */
[----:B------:R-:W-:Y:S01]  /*0330*/  IADD3 R21, PT, PT, R16, UR5, RZ ;  /* 0x0000000510157c10 */ /* 0x000fe2000fffe0ff */
[----:B------:R-:W0:Y:S01]  /*0340*/  LDC.64 R2, c[0x0][0x390] ;  /* 0x0000e400ff027b82 */ /* 0x000e220000000a00 */
[----:B------:R-:W-:Y:S02]  /*0350*/  LOP3.LUT R15, R15, 0xffff, RZ, 0xc0, !PT ;  /* 0x0000ffff0f0f7812 */ /* 0x000fe400078ec0ff */
[-C--:B------:R-:W-:Y:S02]  /*0360*/  ISETP.GE.AND P1, PT, R21, R0.reuse, PT ;  /* 0x000000001500720c */ /* 0x080fe40003f26270 */
[----:B------:R-:W-:Y:S02]  /*0370*/  IADD3 R17, PT, PT, R15, UR5, RZ ;  /* 0x000000050f117c10 */ /* 0x000fe4000fffe0ff */
[----:B------:R-:W-:Y:S01]  /*0380*/  ISETP.GT.AND P1, PT, R21, -0x1, !P1 ;  /* 0xffffffff1500780c */ /* 0x000fe20004f24270 */
[-C--:B------:R-:W-:Y:S01]  /*0390*/  IMAD R21, R19, R0.reuse, UR4 ;  /* 0x0000000413157e24 */ /* 0x080fe2000f8e0200 */
[----:B------:R-:W-:Y:S01]  /*03a0*/  ISETP.GT.AND P2, PT, R17, -0x1, P2 ;  /* 0xffffffff1100780c */ /* 0x000fe20001744270 */
[----:B------:R-:W-:Y:S01]  /*03b0*/  IMAD R9, R9, R0, R17 ;  /* 0x0000000009097224 */ /* 0x000fe200078e0211 */
[----:B------:R-:W-:Y:S01]  /*03c0*/  ISETP.LT.AND P1, PT, R19, UR8, P1 ;  /* 0x0000000813007c0c */ /* 0x000fe20008f21270 */
[----:B------:R-:W-:Y:S01]  /*03d0*/  IMAD R19, R7, R14, RZ ;  /* 0x0000000e07137224 */ /* 0x000fe200078e02ff */
[----:B------:R-:W-:-:S02]  /*03e0*/  IADD3 R21, PT, PT, R21, -0x2, R16 ;  /* 0xfffffffe15157810 */ /* 0x000fc40007ffe010 */
[----:B------:R-:W-:Y:S01]  /*03f0*/  ISETP.LT.AND P2, PT, R17, R0, P2 ;  /* 0x000000001100720c */ /* 0x000fe20001741270 */
[----:B------:R-:W-:Y:S01]  /*0400*/  IMAD R17, R9, R14, RZ ;  /* 0x0000000e09117224 */ /* 0x000fe200078e02ff */
[----:B------:R-:W-:Y:S01]  /*0410*/  LEA R12, R15, R12, 0x2 ;  /* 0x0000000c0f0c7211 */ /* 0x000fe200078e10ff */
[----:B------:R-:W-:Y:S01]  /*0420*/  IMAD R15, R21, R14, RZ ;  /* 0x0000000e150f7224 */ /* 0x000fe200078e02ff */
[----:B------:R-:W-:Y:S02]  /*0430*/  ISETP.LT.AND P0, PT, R23, R0, !P0 ;  /* 0x000000001700720c */ /* 0x000fe40004701270 */
[----:B------:R-:W-:Y:S02]  /*0440*/  LEA R13, R16, R13, 0x2 ;  /* 0x0000000d100d7211 */ /* 0x000fe400078e10ff */
[----:B-1-3--:R-:W-:-:S09]  /*0450*/  IADD3 R14, PT, PT, -R14, RZ, RZ ;  /* 0x000000ff0e0e7210 */ /* 0x00afd20007ffe1ff */
.L_x_3:
[----:B------:R-:W-:Y:S02]  /*0460*/  IMAD.MOV.U32 R21, RZ, RZ, RZ ;  /* 0x000000ffff157224 */ /* 0x000fe400078e00ff */
[----:B-1----:R-:W-:-:S05]  /*0470*/  IMAD.WIDE R8, R17, 0x4, R4 ;  /* 0x0000000411087825 */ /* 0x002fca00078e0204 */
[----:B------:R-:W2:Y:S01]  /*0480*/  @P2 LDG.E R21, desc[UR6][R8.64] ;  /* 0x0000000608152981 */ /* 0x000ea2000c1e1900 */
[----:B------:R-:W-:Y:S01]  /*0490*/  ISETP.GT.U32.AND P3, PT, R10, 0x8f, PT ;  /* 0x0000008f0a00780c */ /* 0x000fe20003f64070 */
[----:B------:R-:W-:Y:S01]  /*04a0*/  BSSY.RECONVERGENT B0, `(.L_x_0) ;  /* 0x000000c000007945 */ /* 0x000fe20003800200 */
[----:B------:R-:W-:Y:S01]  /*04b0*/  IADD3 R14, PT, PT, R14, 0x1, RZ ;  /* 0x000000010e0e7810 */ /* 0x000fe20007ffe0ff */
[----:B0-----:R-:W-:-:S03]  /*04c0*/  IMAD.WIDE R6, R19, 0x4, R2 ;  /* 0x0000000413067825 */ /* 0x001fc600078e0202 */
[----:B------:R-:W-:Y:S01]  /*04d0*/  ISETP.NE.AND P4, PT, R14, RZ, PT ;  /* 0x000000ff0e00720c */ /* 0x000fe20003f85270 */
[----:B--2---:R0:W-:Y:S06]  /*04e0*/  STS [R12], R21 ;  /* 0x000000150c007388 */ /* 0x0041ec0000000800 */
[----:B------:R-:W-:Y:S06]  /*04f0*/  @P3 BRA `(.L_x_1) ;  /* 0x0000000000183947 */ /* 0x000fec0003800000 */
[----:B------:R-:W-:Y:S05]  /*0500*/  @!P1 BRA `(.L_x_2) ;  /* 0x0000000000109947 */ /* 0x000fea0003800000 */
[----:B------:R-:W-:-:S06]  /*0510*/  IMAD.WIDE R8, R15, 0x4, R4 ;  /* 0x000000040f087825 */ /* 0x000fcc00078e0204 */
[----:B------:R-:W2:Y:S04]  /*0520*/  LDG.E R8, desc[UR6][R8.64] ;  /* 0x0000000608087981 */ /* 0x000ea8000c1e1900 */
[----:B--2---:R1:W-:Y:S01]  /*0530*/  STS [R13], R8 ;  /* 0x000000080d007388 */ /* 0x0043e20000000800 */
[----:B------:R-:W-:Y:S05]  /*0540*/  BRA `(.L_x_1) ;  /* 0x0000000000047947 */ /* 0x000fea0003800000 */
.L_x_2:
[----:B------:R2:W-:Y:S02]  /*0550*/  STS [R13], RZ ;  /* 0x000000ff0d007388 */ /* 0x0005e40000000800 */
.L_x_1:
[----:B------:R-:W-:Y:S05]  /*0560*/  BSYNC.RECONVERGENT B0 ;  /* 0x0000000000007941 */ /* 0x000fea0003800200 */
.L_x_0:
[----:B-1----:R-:W1:Y:S08]  /*0570*/  LDC.64 R8, c[0x0][0x388] ;  /* 0x0000e200ff087b82 */ /* 0x002e700000000a00 */
[----:B------:R-:W-:Y:S06]  /*0580*/  BAR.SYNC.DEFER_BLOCKING 0x0 ;  /* 0x0000000000007b1d */ /* 0x000fec0000010000 */
[----:B-1----:R-:W3:Y:S04]  /*0590*/  LDG.E.CONSTANT R25, desc[UR6][R8.64] ;  /* 0x0000000608197981 */ /* 0x002ee8000c1e9900 */
[----:B------:R-:W4:Y:S04]  /*05a0*/  LDG.E.CONSTANT R24, desc[UR6][R8.64+0x4] ;  /* 0x0000040608187981 */ /* 0x000f28000c1e9900 */
[----:B------:R-:W5:Y:S04]  /*05b0*/  LDG.E.CONSTANT R23, desc[UR6][R8.64+0x8] ;  /* 0x0000080608177981 */ /* 0x000f68000c1e9900 */
[----:B------:R-:W2:Y:S04]  /*05c0*/  LDG.E.CONSTANT R22, desc[UR6][R8.64+0xc] ;  /* 0x00000c0608167981 */ /* 0x000ea8000c1e9900 */
[----:B0-----:R-:W2:Y:S04]  /*05d0*/  LDG.E.CONSTANT R21, desc[UR6][R8.64+0x10] ;  /* 0x0000100608157981 */ /* 0x001ea8000c1e9900 */
[----:B------:R-:W2:Y:S04]  /*05e0*/  LDG.E.CONSTANT R20, desc[UR6][R8.64+0x14] ;  /* 0x0000140608147981 */ /* 0x000ea8000c1e9900 */
[----:B------:R-:W2:Y:S04]  /*05f0*/  LDG.E.CONSTANT R18, desc[UR6][R8.64+0x18] ;  /* 0x0000180608127981 */ /* 0x000ea8000c1e9900 */
[----:B------:R-:W2:Y:S04]  /*0600*/  LDG.E.CONSTANT R16, desc[UR6][R8.64+0x1c] ;  /* 0x00001c0608107981 */ /* 0x000ea8000c1e9900 */
[----:B------:R-:W3:Y:S04]  /*0610*/  LDS R0, [R11] ;  /* 0x000000000b007984 */ /* 0x000ee80000000800 */
[----:B------:R-:W4:Y:S04]  /*0620*/  LDS R27, [R11+0x4] ;  /* 0x000004000b1b7984 */ /* 0x000f280000000800 */
[----:B------:R-:W-:Y:S04]  /*0630*/  LDS R26, [R11+0xc] ;  /* 0x00000c000b1a7984 */ /* 0x000fe80000000800 */
[----:B------:R-:W-:Y:S01]  /*0640*/  LDS R28, [R11+0xf0] ;  /* 0x0000f0000b1c7984 */ /* 0x000fe20000000800 */
[----:B---3--:R-:W-:-:S03]  /*0650*/  FFMA R0, R0, R25, RZ ;  /* 0x0000001900007223 */ /* 0x008fc600000000ff */
[----:B------:R-:W5:Y:S01]  /*0660*/  LDS R25, [R11+0x8] ;  /* 0x000008000b197984 */ /* 0x000f620000000800 */
[----:B----4-:R-:W-:-:S03]  /*0670*/  FFMA R24, R27, R24, R0 ;  /* 0x000000181b187223 */ /* 0x010fc60000000000 */
[----:B------:R-:W3:Y:S04]  /*0680*/  LDG.E.CONSTANT R0, desc[UR6][R8.64+0x20] ;  /* 0x0000200608007981 */ /* 0x000ee8000c1e9900 */
[----:B------:R-:W0:Y:S01]  /*0690*/  LDS R27, [R11+0x10] ;  /* 0x000010000b1b7984 */ /* 0x000e220000000800 */
[----:B-----5:R-:W-:-:S03]  /*06a0*/  FFMA R25, R25, R23, R24 ;  /* 0x0000001719197223 */ /* 0x020fc60000000018 */
[----:B------:R-:W4:Y:S01]  /*06b0*/  LDG.E.CONSTANT R23, desc[UR6][R8.64+0x24] ;  /* 0x0000240608177981 */ /* 0x000f22000c1e9900 */
[----:B--2---:R-:W-:-:S03]  /*06c0*/  FFMA R26, R26, R22, R25 ;  /* 0x000000161a1a7223 */ /* 0x004fc60000000019 */
[----:B------:R-:W1:Y:S04]  /*06d0*/  LDS R24, [R11+0x50] ;  /* 0x000050000b187984 */ /* 0x000e680000000800 */
[----:B------:R-:W2:Y:S01]  /*06e0*/  LDG.E.CONSTANT R22, desc[UR6][R8.64+0x28] ;  /* 0x0000280608167981 */ /* 0x000ea2000c1e9900 */
[----:B0-----:R-:W-:-:S03]  /*06f0*/  FFMA R27, R27, R21, R26 ;  /* 0x000000151b1b7223 */ /* 0x001fc6000000001a */
[----:B------:R-:W0:Y:S04]  /*0700*/  LDS R26, [R11+0x54] ;  /* 0x000054000b1a7984 */ /* 0x000e280000000800 */
[----:B------:R-:W5:Y:S04]  /*0710*/  LDG.E.CONSTANT R21, desc[UR6][R8.64+0x2c] ;  /* 0x00002c0608157981 */ /* 0x000f68000c1e9900 */
[----:B------:R-:W-:Y:S01]  /*0720*/  LDS R25, [R11+0x60] ;  /* 0x000060000b197984 */ /* 0x000fe20000000800 */
[----:B-1----:R-:W-:-:S03]  /*0730*/  FFMA R27, R24, R20, R27 ;  /* 0x00000014181b7223 */ /* 0x002fc6000000001b */
[----:B------:R-:W5:Y:S04]  /*0740*/  LDG.E.CONSTANT R20, desc[UR6][R8.64+0x30] ;  /* 0x0000300608147981 */ /* 0x000f68000c1e9900 */
[----:B------:R-:W5:Y:S01]  /*0750*/  LDG.E.CONSTANT R24, desc[UR6][R8.64+0x34] ;  /* 0x0000340608187981 */ /* 0x000f62000c1e9900 */
[----:B0-----:R-:W-:-:S03]  /*0760*/  FFMA R27, R26, R18, R27 ;  /* 0x000000121a1b7223 */ /* 0x001fc6000000001b */
[----:B------:R-:W0:Y:S04]  /*0770*/  LDS R26, [R11+0x58] ;  /* 0x000058000b1a7984 */ /* 0x000e280000000800 */
[----:B------:R-:W5:Y:S01]  /*0780*/  LDG.E.CONSTANT R18, desc[UR6][R8.64+0x38] ;  /* 0x0000380608127981 */ /* 0x000f62000c1e9900 */
[----:B0-----:R-:W-:-:S03]  /*0790*/  FFMA R27, R26, R16, R27 ;  /* 0x000000101a1b7223 */ /* 0x001fc6000000001b */
[----:B------:R-:W5:Y:S04]  /*07a0*/  LDG.E.CONSTANT R16, desc[UR6][R8.64+0x3c] ;  /* 0x00003c0608107981 */ /* 0x000f68000c1e9900 */
[----:B------:R-:W3:Y:S02]  /*07b0*/  LDS R26, [R11+0x5c] ;  /* 0x00005c000b1a7984 */ /* 0x000ee40000000800 */
[----:B---3--:R-:W-:Y:S02]  /*07c0*/  FFMA R0, R26, R0, R27 ;  /* 0x000000001a007223 */ /* 0x008fe4000000001b */
[----:B------:R-:W2:Y:S02]  /*07d0*/  LDS R26, [R11+0xa0] ;  /* 0x0000a0000b1a7984 */ /* 0x000ea40000000800 */
[----:B----4-:R-:W-:-:S02]  /*07e0*/  FFMA R23, R25, R23, R0 ;  /* 0x0000001719177223 */ /* 0x010fc40000000000 */
[----:B------:R-:W5:Y:S04]  /*07f0*/  LDS R25, [R11+0xa4] ;  /* 0x0000a4000b197984 */ /* 0x000f680000000800 */
[----:B------:R-:W3:Y:S01]  /*0800*/  LDG.E.CONSTANT R0, desc[UR6][R8.64+0x40] ;  /* 0x0000400608007981 */ /* 0x000ee2000c1e9900 */
[----:B--2---:R-:W-:-:S03]  /*0810*/  FFMA R22, R26, R22, R23 ;  /* 0x000000161a167223 */ /* 0x004fc60000000017 */
[----:B------:R-:W0:Y:S04]  /*0820*/  LDS R26, [R11+0xa8] ;  /* 0x0000a8000b1a7984 */ /* 0x000e280000000800 */
[----:B------:R-:W2:Y:S01]  /*0830*/  LDG.E.CONSTANT R23, desc[UR6][R8.64+0x50] ;  /* 0x0000500608177981 */ /* 0x000ea2000c1e9900 */
[----:B-----5:R-:W-:-:S03]  /*0840*/  FFMA R25, R25, R21, R22 ;  /* 0x0000001519197223 */ /* 0x020fc60000000016 */
[----:B------:R-:W1:Y:S04]  /*0850*/  LDS R22, [R11+0xac] ;  /* 0x0000ac000b167984 */ /* 0x000e680000000800 */
[----:B------:R-:W4:Y:S01]  /*0860*/  LDG.E.CONSTANT R21, desc[UR6][R8.64+0x44] ;  /* 0x0000440608157981 */ /* 0x000f22000c1e9900 */
[----:B0-----:R-:W-:-:S03]  /*0870*/  FFMA R25, R26, R20, R25 ;  /* 0x000000141a197223 */ /* 0x001fc60000000019 */
[----:B------:R-:W0:Y:S04]  /*0880*/  LDS R26, [R11+0xb0] ;  /* 0x0000b0000b1a7984 */ /* 0x000e280000000800 */
[----:B------:R-:W5:Y:S01]  /*0890*/  LDG.E.CONSTANT R20, desc[UR6][R8.64+0x48] ;  /* 0x0000480608147981 */ /* 0x000f62000c1e9900 */
[----:B-1----:R-:W-:-:S03]  /*08a0*/  FFMA R25, R22, R24, R25 ;  /* 0x0000001816197223 */ /* 0x002fc60000000019 */
[----:B------:R-:W2:Y:S04]  /*08b0*/  LDG.E.CONSTANT R22, desc[UR6][R8.64+0x4c] ;  /* 0x00004c0608167981 */ /* 0x000ea8000c1e9900 */
[----:B------:R-:W2:Y:S01]  /*08c0*/  LDG.E.CONSTANT R24, desc[UR6][R8.64+0x58] ;  /* 0x0000580608187981 */ /* 0x000ea2000c1e9900 */
[----:B0-----:R-:W-:-:S03]  /*08d0*/  FFMA R25, R26, R18, R25 ;  /* 0x000000121a197223 */ /* 0x001fc60000000019 */
[----:B------:R-:W2:Y:S01]  /*08e0*/  LDG.E.CONSTANT R18, desc[UR6][R8.64+0x54] ;  /* 0x0000540608127981 */ /* 0x000ea2000c1e9900 */
[----:B------:R-:W-:-:S03]  /*08f0*/  FFMA R27, R28, R16, R25 ;  /* 0x000000101c1b7223 */ /* 0x000fc60000000019 */
[----:B------:R-:W2:Y:S04]  /*0900*/  LDG.E.CONSTANT R16, desc[UR6][R8.64+0x5c] ;  /* 0x00005c0608107981 */ /* 0x000ea8000c1e9900 */
[----:B------:R0:W2:Y:S04]  /*0910*/  LDG.E.CONSTANT R25, desc[UR6][R8.64+0x60] ;  /* 0x0000600608197981 */ /* 0x0000a8000c1e9900 */
[----:B------:R-:W3:Y:S04]  /*0920*/  LDS R26, [R11+0xf4] ;  /* 0x0000f4000b1a7984 */ /* 0x000ee80000000800 */
[----:B------:R-:W-:Y:S04]  /*0930*/  LDS R28, [R11+0x100] ;  /* 0x000100000b1c7984 */ /* 0x000fe80000000800 */
[----:B0-----:R-:W-:Y:S04]  /*0940*/  LDS R8, [R11+0x14c] ;  /* 0x00014c000b087984 */ /* 0x001fe80000000800 */
[----:B------:R-:W-:Y:S01]  /*0950*/  LDS R9, [R11+0x150] ;  /* 0x000150000b097984 */ /* 0x000fe20000000800 */
[----:B------:R-:W-:-:S02]  /*0960*/  IADD3 R19, PT, PT, R19, 0x1, RZ ;  /* 0x0000000113137810 */ /* 0x000fc40007ffe0ff */
[----:B------:R-:W-:Y:S02]  /*0970*/  IADD3 R15, PT, PT, R15, 0x1, RZ ;  /* 0x000000010f0f7810 */ /* 0x000fe40007ffe0ff */
[----:B------:R-:W-:Y:S01]  /*0980*/  IADD3 R17, PT, PT, R17, 0x1, RZ ;  /* 0x0000000111117810 */ /* 0x000fe20007ffe0ff */
[----:B---3--:R-:W-:Y:S02]  /*0990*/  FFMA R0, R26, R0, R27 ;  /* 0x000000001a007223 */ /* 0x008fe4000000001b */
[----:B------:R-:W4:Y:S04]  /*09a0*/  LDS R27, [R11+0xf8] ;  /* 0x0000f8000b1b7984 */ /* 0x000f280000000800 */
[----:B------:R-:W5:Y:S01]  /*09b0*/  LDS R26, [R11+0xfc] ;  /* 0x0000fc000b1a7984 */ /* 0x000f620000000800 */
[----:B----4-:R-:W-:-:S03]  /*09c0*/  FFMA R21, R27, R21, R0 ;  /* 0x000000151b157223 */ /* 0x010fc60000000000 */
[----:B------:R-:W0:Y:S01]  /*09d0*/  LDS R0, [R11+0x140] ;  /* 0x000140000b007984 */ /* 0x000e220000000800 */
[----:B-----5:R-:W-:-:S03]  /*09e0*/  FFMA R27, R26, R20, R21 ;  /* 0x000000141a1b7223 */ /* 0x020fc60000000015 */
[----:B------:R-:W1:Y:S04]  /*09f0*/  LDS R20, [R11+0x144] ;  /* 0x000144000b147984 */ /* 0x000e680000000800 */
[----:B------:R-:W3:Y:S01]  /*0a00*/  LDS R21, [R11+0x148] ;  /* 0x000148000b157984 */ /* 0x000ee20000000800 */
[----:B--2---:R-:W-:-:S04]  /*0a10*/  FFMA R27, R28, R22, R27 ;  /* 0x000000161c1b7223 */ /* 0x004fc8000000001b */
[----:B0-----:R-:W-:-:S04]  /*0a20*/  FFMA R23, R0, R23, R27 ;  /* 0x0000001700177223 */ /* 0x001fc8000000001b */
[----:B-1----:R-:W-:-:S04]  /*0a30*/  FFMA R18, R20, R18, R23 ;  /* 0x0000001214127223 */ /* 0x002fc80000000017 */
[----:B---3--:R-:W-:-:S04]  /*0a40*/  FFMA R21, R21, R24, R18 ;  /* 0x0000001815157223 */ /* 0x008fc80000000012 */
[----:B------:R-:W-:-:S04]  /*0a50*/  FFMA R8, R8, R16, R21 ;  /* 0x0000001008087223 */ /* 0x000fc80000000015 */
[----:B------:R-:W-:-:S05]  /*0a60*/  FFMA R9, R9, R25, R8 ;  /* 0x0000001909097223 */ /* 0x000fca0000000008 */
[----:B------:R1:W-:Y:S01]  /*0a70*/  @P0 STG.E desc[UR6][R6.64], R9 ;  /* 0x0000000906000986 */ /* 0x0003e2000c101906 */
[----:B------:R-:W-:Y:S06]  /*0a80*/  BAR.SYNC.DEFER_BLOCKING 0x0 ;  /* 0x0000000000007b1d */ /* 0x000fec0000010000 */
[----:B------:R-:W-:Y:S05]  /*0a90*/  @P4 BRA `(.L_x_3) ;  /* 0xfffffff800704947 */ /* 0x000fea000383ffff */
[----:B------:R-:W-:Y:S05]  /*0aa0*/  EXIT ;  /* 0x000000000000794d */ /* 0x000fea0003800000 */
.L_x_4:
[----:B------:R-:W-:-:S00]  /*0ab0*/  BRA `(.L_x_4) ;  /* 0xfffffffc00fc7947 */ /* 0x000fc0000383ffff */
[----:B------:R-:W-:-:S00]  /*0ac0*/  NOP ;  /* 0x0000000000007918 */ /* 0x000fc00000000000 */
        /* <DEDUP_REMOVED lines=11> */
.L_x_5:


//--------------------- .nv.shared._Z22tilingKernelProcessingPfPKfS_iii --------------------------
	.section	.nv.shared._Z22tilingKernelProcessingPfPKfS_iii,"aw",@nobits
	.sectionflags	@""
	.align	4
.nv.shared._Z22tilingKernelProcessingPfPKfS_iii:
	.zero		2624


//--------------------- .nv.shared.reserved.0     --------------------------
	.section	.nv.shared.reserved.0,"aw",@nobits
	.weak		__nv_reservedSMEM_offset_0_alias
	.size		__nv_reservedSMEM_offset_0_alias, 0, 64
	.other		__nv_reservedSMEM_offset_0_alias,@"STO_CUDA_RESERVED_SHARED STV_DEFAULT"
__nv_reservedSMEM_offset_0_alias:
	.zero		0
	.zero		64


//--------------------- .nv.constant0._Z22tilingKernelProcessingPfPKfS_iii --------------------------
	.section	.nv.constant0._Z22tilingKernelProcessingPfPKfS_iii,"a",@progbits
	.sectionflags	@""
	.align	4
.nv.constant0._Z22tilingKernelProcessingPfPKfS_iii:
	.zero		932


//--------------------- SYMBOLS --------------------------

	.type		.nv.reservedSmem.offset0,@object
	.size		.nv.reservedSmem.offset0,0x4
	.type		.nv.reservedSmem.cap,@object
	.size		.nv.reservedSmem.cap,0x4
